//
// Generated by NVIDIA NVVM Compiler
//
// Compiler Build ID: CL-36424714
// Cuda compilation tools, release 13.0, V13.0.88
// Based on NVVM 20.0.0
//

.version 9.0
.target sm_100
.address_size 64

	// .globl	_Z5helloPjS_

.visible .entry _Z5helloPjS_(
	.param .u64 .ptr .align 1 _Z5helloPjS__param_0,
	.param .u64 .ptr .align 1 _Z5helloPjS__param_1
)
{
	.reg .b32 	%r<5>;
	.reg .b64 	%rd<8>;

	ld.param.u64 	%rd1, [_Z5helloPjS__param_0];
	ld.param.u64 	%rd2, [_Z5helloPjS__param_1];
	cvta.to.global.u64 	%rd3, %rd2;
	cvta.to.global.u64 	%rd4, %rd1;
	mov.u32 	%r1, %ctaid.x;
	mov.u32 	%r2, %ntid.x;
	mov.u32 	%r3, %tid.x;
	mad.lo.s32 	%r4, %r1, %r2, %r3;
	mul.wide.u32 	%rd5, %r4, 4;
	add.s64 	%rd6, %rd4, %rd5;
	st.global.u32 	[%rd6], %r1;
	add.s64 	%rd7, %rd3, %rd5;
	st.global.u32 	[%rd7], %r3;
	ret;

}


// ===== COMPILED SASS (sm_100) =====

	.target	sm_100

	.elftype	@"ET_EXEC"


//--------------------- .note.nv.tkinfo           --------------------------
	.section	.note.nv.tkinfo,"",@"SHT_NOTE"
	.sectionflags	@"SHF_NOTE_NV_TKINFO"
	.tkinfo
        /*0018*/ 	.word	0x00000002
        /*0030*/ 	.string	""
        /*0030*/ 	.string	"ptxas"
        /*0030*/ 	.string	"Cuda compilation tools, release 13.0, V13.0.88"
        /*0030*/ 	.string	"Build cuda_13.0.r13.0/compiler.36424714_0"
        /*0030*/ 	.string	"-arch sm_100 -m 64 "



//--------------------- .note.nv.cuinfo           --------------------------
	.section	.note.nv.cuinfo,"",@"SHT_NOTE"
	.sectionflags	@"SHF_NOTE_NV_CUINFO"
        /*0018*/ 	.short	0x0002
        /*001a*/ 	.short	0x0064
        /*001c*/ 	.short	0x0082
	.zero		2


//--------------------- .nv.info                  --------------------------
	.section	.nv.info,"",@"SHT_CUDA_INFO"
	.align	4


	//----- nvinfo : EIATTR_REGCOUNT
	.align		4
        /*0000*/ 	.byte	0x04, 0x2f
        /*0002*/ 	.short	(.L_1 - .L_0)
	.align		4
.L_0:
        /*0004*/ 	.word	index@(_Z5helloPjS_)
        /*0008*/ 	.word	0x0000000c


	//----- nvinfo : EIATTR_FRAME_SIZE
	.align		4
.L_1:
        /*000c*/ 	.byte	0x04, 0x11
        /*000e*/ 	.short	(.L_3 - .L_2)
	.align		4
.L_2:
        /*0010*/ 	.word	index@(_Z5helloPjS_)
        /*0014*/ 	.word	0x00000000


	//----- nvinfo : EIATTR_MIN_STACK_SIZE
	.align		4
.L_3:
        /*0018*/ 	.byte	0x04, 0x12
        /*001a*/ 	.short	(.L_5 - .L_4)
	.align		4
.L_4:
        /*001c*/ 	.word	index@(_Z5helloPjS_)
        /*0020*/ 	.word	0x00000000
.L_5:


//--------------------- .nv.compat                --------------------------
	.section	.nv.compat,"",@"SHT_CUDA_COMPAT_INFO"
	.align	4
        /*0000*/ 	.byte	0x02, 0x09, 0x00, 0x00, 0x02, 0x02, 0x01, 0x00, 0x02, 0x05, 0x05, 0x00, 0x03, 0x07, 0x01, 0x01
        /*0010*/ 	.byte	0x02, 0x03, 0x00, 0x00, 0x02, 0x06, 0x01, 0x00, 0x04, 0x0b, 0x08, 0x00, 0x09, 0x00, 0x00, 0x00
        /*0020*/ 	.byte	0x00, 0x00, 0x00, 0x00


//--------------------- .nv.info._Z5helloPjS_     --------------------------
	.section	.nv.info._Z5helloPjS_,"",@"SHT_CUDA_INFO"
	.sectionflags	@""
	.align	4


	//----- nvinfo : EIATTR_CUDA_API_VERSION
	.align		4
        /*0000*/ 	.byte	0x04, 0x37
        /*0002*/ 	.short	(.L_7 - .L_6)
.L_6:
        /*0004*/ 	.word	0x00000082


	//----- nvinfo : EIATTR_KPARAM_INFO
	.align		4
.L_7:
        /*0008*/ 	.byte	0x04, 0x17
        /*000a*/ 	.short	(.L_9 - .L_8)
.L_8:
        /*000c*/ 	.word	0x00000000
        /*0010*/ 	.short	0x0001
        /*0012*/ 	.short	0x0008
        /*0014*/ 	.byte	0x00, 0xf5, 0x21, 0x00


	//----- nvinfo : EIATTR_KPARAM_INFO
	.align		4
.L_9:
        /*0018*/ 	.byte	0x04, 0x17
        /*001a*/ 	.short	(.L_11 - .L_10)
.L_10:
        /*001c*/ 	.word	0x00000000
        /*0020*/ 	.short	0x0000
        /*0022*/ 	.short	0x0000
        /*0024*/ 	.byte	0x00, 0xf5, 0x21, 0x00


	//----- nvinfo : EIATTR_SPARSE_MMA_MASK
	.align		4
.L_11:
        /*0028*/ 	.byte	0x03, 0x50
        /*002a*/ 	.short	0x0000


	//----- nvinfo : EIATTR_MAXREG_COUNT
	.align		4
        /*002c*/ 	.byte	0x03, 0x1b
        /*002e*/ 	.short	0x00ff


	//----- nvinfo : EIATTR_MERCURY_ISA_VERSION
	.align		4
        /*0030*/ 	.byte	0x03, 0x5f
        /*0032*/ 	.short	0x0101


	//----- nvinfo : EIATTR_VRC_CTA_INIT_COUNT
	.align		4
        /*0034*/ 	.byte	0x02, 0x4a
	.zero		1
	.zero		1


	//----- nvinfo : EIATTR_EXIT_INSTR_OFFSETS
	.align		4
        /*0038*/ 	.byte	0x04, 0x1c
        /*003a*/ 	.short	(.L_13 - .L_12)


	//   ....[0]....
.L_12:
        /*003c*/ 	.word	0x000000c0


	//----- nvinfo : EIATTR_CBANK_PARAM_SIZE
	.align		4
.L_13:
        /*0040*/ 	.byte	0x03, 0x19
        /*0042*/ 	.short	0x0010


	//----- nvinfo : EIATTR_PARAM_CBANK
	.align		4
        /*0044*/ 	.byte	0x04, 0x0a
        /*0046*/ 	.short	(.L_15 - .L_14)
	.align		4
.L_14:
        /*0048*/ 	.word	index@(.nv.constant0._Z5helloPjS_)
        /*004c*/ 	.short	0x0380
        /*004e*/ 	.short	0x0010


	//----- nvinfo : EIATTR_SW_WAR
	.align		4
.L_15:
        /*0050*/ 	.byte	0x04, 0x36
        /*0052*/ 	.short	(.L_17 - .L_16)
.L_16:
        /*0054*/ 	.word	0x00000008
.L_17:


//--------------------- .nv.callgraph             --------------------------
	.section	.nv.callgraph,"",@"SHT_CUDA_CALLGRAPH"
	.align	4
	.sectionentsize	8
	.align		4
        /*0000*/ 	.word	0x00000000
	.align		4
        /*0004*/ 	.word	0xffffffff
	.align		4
        /*0008*/ 	.word	0x00000000
	.align		4
        /*000c*/ 	.word	0xfffffffe
	.align		4
        /*0010*/ 	.word	0x00000000
	.align		4
        /*0014*/ 	.word	0xfffffffd
	.align		4
        /*0018*/ 	.word	0x00000000
	.align		4
        /*001c*/ 	.word	0xfffffffc


//--------------------- .text._Z5helloPjS_        --------------------------
	.section	.text._Z5helloPjS_,"ax",@progbits
	.align	128
        .global         _Z5helloPjS_
        .type           _Z5helloPjS_,@function
        .size           _Z5helloPjS_,(.L_x_1 - _Z5helloPjS_)
        .other          _Z5helloPjS_,@"STO_CUDA_ENTRY STV_DEFAULT"
_Z5helloPjS_:
.text._Z5helloPjS_:
[----:B------:R-:W-:Y:S01]  /*0000*/  LDC R1, c[0x0][0x37c] ;  /* 0x0000df00ff017b82 */ /* 0x000fe20000000800 */
[----:B------:R-:W0:Y:S07]  /*0010*/  S2R R9, SR_CTAID.X ;  /* 0x0000000000097919 */ /* 0x000e2e0000002500 */
[----:B------:R-:W1:Y:S01]  /*0020*/  LDC.64 R2, c[0x0][0x380] ;  /* 0x0000e000ff027b82 */ /* 0x000e620000000a00 */
[----:B------:R-:W0:Y:S01]  /*0030*/  LDCU UR6, c[0x0][0x360] ;  /* 0x00006c00ff0677ac */ /* 0x000e220008000800 */
[----:B------:R-:W0:Y:S01]  /*0040*/  S2R R0, SR_TID.X ;  /* 0x0000000000007919 */ /* 0x000e220000002100 */
[----:B------:R-:W2:Y:S05]  /*0050*/  LDCU.64 UR4, c[0x0][0x358] ;  /* 0x00006b00ff0477ac */ /* 0x000eaa0008000a00 */
[----:B------:R-:W3:Y:S01]  /*0060*/  LDC.64 R4, c[0x0][0x388] ;  /* 0x0000e200ff047b82 */ /* 0x000ee20000000a00 */
[----:B0-----:R-:W-:-:S04]  /*0070*/  IMAD R7, R9, UR6, R0 ;  /* 0x0000000609077c24 */ /* 0x001fc8000f8e0200 */
[----:B-1----:R-:W-:-:S04]  /*0080*/  IMAD.WIDE.U32 R2, R7, 0x4, R2 ;  /* 0x0000000407027825 */ /* 0x002fc800078e0002 */
[----:B---3--:R-:W-:Y:S01]  /*0090*/  IMAD.WIDE.U32 R4, R7, 0x4, R4 ;  /* 0x0000000407047825 */ /* 0x008fe200078e0004 */
[----:B--2---:R-:W-:Y:S04]  /*00a0*/  STG.E desc[UR4][R2.64], R9 ;  /* 0x0000000902007986 */ /* 0x004fe8000c101904 */
[----:B------:R-:W-:Y:S01]  /*00b0*/  STG.E desc[UR4][R4.64], R0 ;  /* 0x0000000004007986 */ /* 0x000fe2000c101904 */
[----:B------:R-:W-:Y:S05]  /*00c0*/  EXIT ;  /* 0x000000000000794d */ /* 0x000fea0003800000 */
.L_x_0:
[----:B------:R-:W-:-:S00]  /*00d0*/  BRA `(.L_x_0) ;  /* 0xfffffffc00fc7947 */ /* 0x000fc0000383ffff */
[----:B------:R-:W-:-:S00]  /*00e0*/  NOP ;  /* 0x0000000000007918 */ /* 0x000fc00000000000 */
        /* <DEDUP_REMOVED lines=9> */
.L_x_1:


//--------------------- .nv.shared.reserved.0     --------------------------
	.section	.nv.shared.reserved.0,"aw",@nobits
	.weak		__nv_reservedSMEM_offset_0_alias
	.size		__nv_reservedSMEM_offset_0_alias, 0, 64
	.other		__nv_reservedSMEM_offset_0_alias,@"STO_CUDA_RESERVED_SHARED STV_DEFAULT"
__nv_reservedSMEM_offset_0_alias:
	.zero		0
	.zero		64


//--------------------- .nv.constant0._Z5helloPjS_ --------------------------
	.section	.nv.constant0._Z5helloPjS_,"a",@progbits
	.sectionflags	@""
	.align	4
.nv.constant0._Z5helloPjS_:
	.zero		912


//--------------------- SYMBOLS --------------------------

	.type		.nv.reservedSmem.offset0,@object
	.size		.nv.reservedSmem.offset0,0x4
